//
// Generated by NVIDIA NVVM Compiler
//
// Compiler Build ID: CL-36424714
// Cuda compilation tools, release 13.0, V13.0.88
// Based on NVVM 20.0.0
//

.version 9.0
.target sm_100
.address_size 64

	// .globl	_Z15printThreadInfov
.extern .func  (.param .b32 func_retval0) vprintf
(
	.param .b64 vprintf_param_0,
	.param .b64 vprintf_param_1
)
;
.global .align 1 .b8 $str[49] = {71, 108, 111, 98, 97, 108, 32, 105, 100, 120, 61, 37, 100, 58, 32, 66, 108, 111, 99, 107, 40, 37, 100, 44, 37, 100, 44, 37, 100, 41, 32, 84, 104, 114, 101, 97, 100, 40, 37, 100, 44, 37, 100, 44, 37, 100, 41, 10};
.global .align 1 .b8 $str$1[40] = {50, 68, 32, 91, 37, 100, 44, 37, 100, 93, 58, 32, 66, 108, 111, 99, 107, 40, 37, 100, 44, 37, 100, 41, 32, 84, 104, 114, 101, 97, 100, 40, 37, 100, 44, 37, 100, 41, 10};

.visible .entry _Z15printThreadInfov()
{
	.local .align 8 .b8 	__local_depot0[32];
	.reg .b64 	%SP;
	.reg .b64 	%SPL;
	.reg .pred 	%p<2>;
	.reg .b32 	%r<11>;
	.reg .b64 	%rd<5>;

	mov.u64 	%SPL, __local_depot0;
	cvta.local.u64 	%SP, %SPL;
	mov.u32 	%r1, %ctaid.x;
	mov.u32 	%r4, %ntid.x;
	mov.u32 	%r2, %tid.x;
	mad.lo.s32 	%r3, %r1, %r4, %r2;
	setp.gt.s32 	%p1, %r3, 9;
	@%p1 bra 	$L__BB0_2;
	add.u64 	%rd1, %SP, 0;
	add.u64 	%rd2, %SPL, 0;
	mov.u32 	%r5, %ctaid.y;
	mov.u32 	%r6, %ctaid.z;
	mov.u32 	%r7, %tid.y;
	mov.u32 	%r8, %tid.z;
	st.local.v2.u32 	[%rd2], {%r3, %r1};
	st.local.v2.u32 	[%rd2+8], {%r5, %r6};
	st.local.v2.u32 	[%rd2+16], {%r2, %r7};
	st.local.u32 	[%rd2+24], %r8;
	mov.u64 	%rd3, $str;
	cvta.global.u64 	%rd4, %rd3;
	{ // callseq 0, 0
	.param .b64 param0;
	st.param.b64 	[param0], %rd4;
	.param .b64 param1;
	st.param.b64 	[param1], %rd1;
	.param .b32 retval0;
	call.uni (retval0), 
	vprintf, 
	(
	param0, 
	param1
	);
	ld.param.b32 	%r9, [retval0];
	} // callseq 0
$L__BB0_2:
	ret;

}
	// .globl	_Z17print2DThreadInfov
.visible .entry _Z17print2DThreadInfov()
{
	.local .align 8 .b8 	__local_depot1[24];
	.reg .b64 	%SP;
	.reg .b64 	%SPL;
	.reg .pred 	%p<4>;
	.reg .b32 	%r<12>;
	.reg .b64 	%rd<5>;

	mov.u64 	%SPL, __local_depot1;
	cvta.local.u64 	%SP, %SPL;
	mov.u32 	%r1, %ctaid.x;
	mov.u32 	%r7, %ntid.x;
	mov.u32 	%r2, %tid.x;
	mad.lo.s32 	%r3, %r1, %r7, %r2;
	mov.u32 	%r4, %ctaid.y;
	mov.u32 	%r8, %ntid.y;
	mov.u32 	%r5, %tid.y;
	mad.lo.s32 	%r9, %r4, %r8, %r5;
	setp.gt.s32 	%p1, %r3, 3;
	setp.gt.u32 	%p2, %r9, 3;
	or.pred  	%p3, %p1, %p2;
	@%p3 bra 	$L__BB1_2;
	add.u64 	%rd1, %SP, 0;
	add.u64 	%rd2, %SPL, 0;
	st.local.v2.u32 	[%rd2], {%r3, %r9};
	st.local.v2.u32 	[%rd2+8], {%r1, %r4};
	st.local.v2.u32 	[%rd2+16], {%r2, %r5};
	mov.u64 	%rd3, $str$1;
	cvta.global.u64 	%rd4, %rd3;
	{ // callseq 1, 0
	.param .b64 param0;
	st.param.b64 	[param0], %rd4;
	.param .b64 param1;
	st.param.b64 	[param1], %rd1;
	.param .b32 retval0;
	call.uni (retval0), 
	vprintf, 
	(
	param0, 
	param1
	);
	ld.param.b32 	%r10, [retval0];
	} // callseq 1
$L__BB1_2:
	ret;

}
	// .globl	_Z14gridStrideLoopPfi
.visible .entry _Z14gridStrideLoopPfi(
	.param .u64 .ptr .align 1 _Z14gridStrideLoopPfi_param_0,
	.param .u32 _Z14gridStrideLoopPfi_param_1
)
{
	.reg .pred 	%p<3>;
	.reg .b32 	%r<11>;
	.reg .b32 	%f<3>;
	.reg .b64 	%rd<5>;

	ld.param.u64 	%rd2, [_Z14gridStrideLoopPfi_param_0];
	ld.param.u32 	%r6, [_Z14gridStrideLoopPfi_param_1];
	mov.u32 	%r7, %ctaid.x;
	mov.u32 	%r1, %ntid.x;
	mov.u32 	%r8, %tid.x;
	mad.lo.s32 	%r10, %r7, %r1, %r8;
	setp.ge.s32 	%p1, %r10, %r6;
	@%p1 bra 	$L__BB2_3;
	mov.u32 	%r9, %nctaid.x;
	mul.lo.s32 	%r3, %r1, %r9;
	cvta.to.global.u64 	%rd1, %rd2;
$L__BB2_2:
	cvt.rn.f32.s32 	%f1, %r10;
	add.f32 	%f2, %f1, %f1;
	mul.wide.s32 	%rd3, %r10, 4;
	add.s64 	%rd4, %rd1, %rd3;
	st.global.f32 	[%rd4], %f2;
	add.s32 	%r10, %r10, %r3;
	setp.lt.s32 	%p2, %r10, %r6;
	@%p2 bra 	$L__BB2_2;
$L__BB2_3:
	ret;

}


// ===== COMPILED SASS (sm_100) =====

	.target	sm_100

	.elftype	@"ET_EXEC"


//--------------------- .note.nv.tkinfo           --------------------------
	.section	.note.nv.tkinfo,"",@"SHT_NOTE"
	.sectionflags	@"SHF_NOTE_NV_TKINFO"
	.tkinfo
        /*0018*/ 	.word	0x00000002
        /*0030*/ 	.string	""
        /*0030*/ 	.string	"ptxas"
        /*0030*/ 	.string	"Cuda compilation tools, release 13.0, V13.0.88"
        /*0030*/ 	.string	"Build cuda_13.0.r13.0/compiler.36424714_0"
        /*0030*/ 	.string	"-arch sm_100 -m 64 "



//--------------------- .note.nv.cuinfo           --------------------------
	.section	.note.nv.cuinfo,"",@"SHT_NOTE"
	.sectionflags	@"SHF_NOTE_NV_CUINFO"
        /*0018*/ 	.short	0x0002
        /*001a*/ 	.short	0x0064
        /*001c*/ 	.short	0x0082
	.zero		2


//--------------------- .nv.info                  --------------------------
	.section	.nv.info,"",@"SHT_CUDA_INFO"
	.align	4


	//----- nvinfo : EIATTR_REGCOUNT
	.align		4
        /*0000*/ 	.byte	0x04, 0x2f
        /*0002*/ 	.short	(.L_3 - .L_2)
	.align		4
.L_2:
        /*0004*/ 	.word	index@(_Z15printThreadInfov)
        /*0008*/ 	.word	0x00000018


	//----- nvinfo : EIATTR_FRAME_SIZE
	.align		4
.L_3:
        /*000c*/ 	.byte	0x04, 0x11
        /*000e*/ 	.short	(.L_5 - .L_4)
	.align		4
.L_4:
        /*0010*/ 	.word	index@(_Z15printThreadInfov)
        /*0014*/ 	.word	0x00000020


	//----- nvinfo : EIATTR_REGCOUNT
	.align		4
.L_5:
        /*0018*/ 	.byte	0x04, 0x2f
        /*001a*/ 	.short	(.L_7 - .L_6)
	.align		4
.L_6:
        /*001c*/ 	.word	index@(_Z17print2DThreadInfov)
        /*0020*/ 	.word	0x00000018


	//----- nvinfo : EIATTR_FRAME_SIZE
	.align		4
.L_7:
        /*0024*/ 	.byte	0x04, 0x11
        /*0026*/ 	.short	(.L_9 - .L_8)
	.align		4
.L_8:
        /*0028*/ 	.word	index@(_Z17print2DThreadInfov)
        /*002c*/ 	.word	0x00000018


	//----- nvinfo : EIATTR_REGCOUNT
	.align		4
.L_9:
        /*0030*/ 	.byte	0x04, 0x2f
        /*0032*/ 	.short	(.L_11 - .L_10)
	.align		4
.L_10:
        /*0034*/ 	.word	index@(_Z14gridStrideLoopPfi)
        /*0038*/ 	.word	0x0000000c


	//----- nvinfo : EIATTR_FRAME_SIZE
	.align		4
.L_11:
        /*003c*/ 	.byte	0x04, 0x11
        /*003e*/ 	.short	(.L_13 - .L_12)
	.align		4
.L_12:
        /*0040*/ 	.word	index@(_Z14gridStrideLoopPfi)
        /*0044*/ 	.word	0x00000000


	//----- nvinfo : EIATTR_MIN_STACK_SIZE
	.align		4
.L_13:
        /*0048*/ 	.byte	0x04, 0x12
        /*004a*/ 	.short	(.L_15 - .L_14)
	.align		4
.L_14:
        /*004c*/ 	.word	index@(_Z14gridStrideLoopPfi)
        /*0050*/ 	.word	0x00000000


	//----- nvinfo : EIATTR_MIN_STACK_SIZE
	.align		4
.L_15:
        /*0054*/ 	.byte	0x04, 0x12
        /*0056*/ 	.short	(.L_17 - .L_16)
	.align		4
.L_16:
        /*0058*/ 	.word	index@(_Z17print2DThreadInfov)
        /*005c*/ 	.word	0x00000018


	//----- nvinfo : EIATTR_MIN_STACK_SIZE
	.align		4
.L_17:
        /*0060*/ 	.byte	0x04, 0x12
        /*0062*/ 	.short	(.L_19 - .L_18)
	.align		4
.L_18:
        /*0064*/ 	.word	index@(_Z15printThreadInfov)
        /*0068*/ 	.word	0x00000020
.L_19:


//--------------------- .nv.compat                --------------------------
	.section	.nv.compat,"",@"SHT_CUDA_COMPAT_INFO"
	.align	4
        /*0000*/ 	.byte	0x02, 0x09, 0x00, 0x00, 0x02, 0x02, 0x01, 0x00, 0x02, 0x05, 0x05, 0x00, 0x03, 0x07, 0x01, 0x01
        /*0010*/ 	.byte	0x02, 0x03, 0x00, 0x00, 0x02, 0x06, 0x01, 0x00, 0x04, 0x0b, 0x08, 0x00, 0x09, 0x00, 0x00, 0x00
        /*0020*/ 	.byte	0x00, 0x00, 0x00, 0x00


//--------------------- .nv.info._Z14gridStrideLoopPfi --------------------------
	.section	.nv.info._Z14gridStrideLoopPfi,"",@"SHT_CUDA_INFO"
	.sectionflags	@""
	.align	4


	//----- nvinfo : EIATTR_CUDA_API_VERSION
	.align		4
        /*0000*/ 	.byte	0x04, 0x37
        /*0002*/ 	.short	(.L_21 - .L_20)
.L_20:
        /*0004*/ 	.word	0x00000082


	//----- nvinfo : EIATTR_KPARAM_INFO
	.align		4
.L_21:
        /*0008*/ 	.byte	0x04, 0x17
        /*000a*/ 	.short	(.L_23 - .L_22)
.L_22:
        /*000c*/ 	.word	0x00000000
        /*0010*/ 	.short	0x0001
        /*0012*/ 	.short	0x0008
        /*0014*/ 	.byte	0x00, 0xf0, 0x11, 0x00


	//----- nvinfo : EIATTR_KPARAM_INFO
	.align		4
.L_23:
        /*0018*/ 	.byte	0x04, 0x17
        /*001a*/ 	.short	(.L_25 - .L_24)
.L_24:
        /*001c*/ 	.word	0x00000000
        /*0020*/ 	.short	0x0000
        /*0022*/ 	.short	0x0000
        /*0024*/ 	.byte	0x00, 0xf5, 0x21, 0x00


	//----- nvinfo : EIATTR_SPARSE_MMA_MASK
	.align		4
.L_25:
        /*0028*/ 	.byte	0x03, 0x50
        /*002a*/ 	.short	0x0000


	//----- nvinfo : EIATTR_MAXREG_COUNT
	.align		4
        /*002c*/ 	.byte	0x03, 0x1b
        /*002e*/ 	.short	0x00ff


	//----- nvinfo : EIATTR_MERCURY_ISA_VERSION
	.align		4
        /*0030*/ 	.byte	0x03, 0x5f
        /*0032*/ 	.short	0x0101


	//----- nvinfo : EIATTR_VRC_CTA_INIT_COUNT
	.align		4
        /*0034*/ 	.byte	0x02, 0x4a
	.zero		1
	.zero		1


	//----- nvinfo : EIATTR_EXIT_INSTR_OFFSETS
	.align		4
        /*0038*/ 	.byte	0x04, 0x1c
        /*003a*/ 	.short	(.L_27 - .L_26)


	//   ....[0]....
.L_26:
        /*003c*/ 	.word	0x00000070


	//   ....[1]....
        /*0040*/ 	.word	0x00000130


	//----- nvinfo : EIATTR_CRS_STACK_SIZE
	.align		4
.L_27:
        /*0044*/ 	.byte	0x04, 0x1e
        /*0046*/ 	.short	(.L_29 - .L_28)
.L_28:
        /*0048*/ 	.word	0x00000000


	//----- nvinfo : EIATTR_CBANK_PARAM_SIZE
	.align		4
.L_29:
        /*004c*/ 	.byte	0x03, 0x19
        /*004e*/ 	.short	0x000c


	//----- nvinfo : EIATTR_PARAM_CBANK
	.align		4
        /*0050*/ 	.byte	0x04, 0x0a
        /*0052*/ 	.short	(.L_31 - .L_30)
	.align		4
.L_30:
        /*0054*/ 	.word	index@(.nv.constant0._Z14gridStrideLoopPfi)
        /*0058*/ 	.short	0x0380
        /*005a*/ 	.short	0x000c


	//----- nvinfo : EIATTR_SW_WAR
	.align		4
.L_31:
        /*005c*/ 	.byte	0x04, 0x36
        /*005e*/ 	.short	(.L_33 - .L_32)
.L_32:
        /*0060*/ 	.word	0x00000008
.L_33:


//--------------------- .nv.info._Z17print2DThreadInfov --------------------------
	.section	.nv.info._Z17print2DThreadInfov,"",@"SHT_CUDA_INFO"
	.sectionflags	@""
	.align	4


	//----- nvinfo : EIATTR_CUDA_API_VERSION
	.align		4
        /*0000*/ 	.byte	0x04, 0x37
        /*0002*/ 	.short	(.L_35 - .L_34)
.L_34:
        /*0004*/ 	.word	0x00000082


	//----- nvinfo : EIATTR_SPARSE_MMA_MASK
	.align		4
.L_35:
        /*0008*/ 	.byte	0x03, 0x50
        /*000a*/ 	.short	0x0000


	//----- nvinfo : EIATTR_MAXREG_COUNT
	.align		4
        /*000c*/ 	.byte	0x03, 0x1b
        /*000e*/ 	.short	0x00ff


	//----- nvinfo : EIATTR_EXTERNS
	.align		4
        /*0010*/ 	.byte	0x04, 0x0f
        /*0012*/ 	.short	(.L_37 - .L_36)


	//   ....[0]....
	.align		4
.L_36:
        /*0014*/ 	.word	index@(vprintf)


	//----- nvinfo : EIATTR_MERCURY_ISA_VERSION
	.align		4
.L_37:
        /*0018*/ 	.byte	0x03, 0x5f
        /*001a*/ 	.short	0x0101


	//----- nvinfo : EIATTR_VRC_CTA_INIT_COUNT
	.align		4
        /*001c*/ 	.byte	0x02, 0x4a
	.zero		1
	.zero		1


	//----- nvinfo : EIATTR_SYSCALL_OFFSETS
	.align		4
        /*0020*/ 	.byte	0x04, 0x46
        /*0022*/ 	.short	(.L_39 - .L_38)


	//   ....[0]....
.L_38:
        /*0024*/ 	.word	0x000001a0


	//----- nvinfo : EIATTR_EXIT_INSTR_OFFSETS
	.align		4
.L_39:
        /*0028*/ 	.byte	0x04, 0x1c
        /*002a*/ 	.short	(.L_41 - .L_40)


	//   ....[0]....
.L_40:
        /*002c*/ 	.word	0x00000100


	//   ....[1]....
        /*0030*/ 	.word	0x000001b0


	//----- nvinfo : EIATTR_CRS_STACK_SIZE
	.align		4
.L_41:
        /*0034*/ 	.byte	0x04, 0x1e
        /*0036*/ 	.short	(.L_43 - .L_42)
.L_42:
        /*0038*/ 	.word	0x00000000


	//----- nvinfo : EIATTR_SW_WAR
	.align		4
.L_43:
        /*003c*/ 	.byte	0x04, 0x36
        /*003e*/ 	.short	(.L_45 - .L_44)
.L_44:
        /*0040*/ 	.word	0x00000008
.L_45:


//--------------------- .nv.info._Z15printThreadInfov --------------------------
	.section	.nv.info._Z15printThreadInfov,"",@"SHT_CUDA_INFO"
	.sectionflags	@""
	.align	4


	//----- nvinfo : EIATTR_CUDA_API_VERSION
	.align		4
        /*0000*/ 	.byte	0x04, 0x37
        /*0002*/ 	.short	(.L_47 - .L_46)
.L_46:
        /*0004*/ 	.word	0x00000082


	//----- nvinfo : EIATTR_SPARSE_MMA_MASK
	.align		4
.L_47:
        /*0008*/ 	.byte	0x03, 0x50
        /*000a*/ 	.short	0x0000


	//----- nvinfo : EIATTR_MAXREG_COUNT
	.align		4
        /*000c*/ 	.byte	0x03, 0x1b
        /*000e*/ 	.short	0x00ff


	//----- nvinfo : EIATTR_EXTERNS
	.align		4
        /*0010*/ 	.byte	0x04, 0x0f
        /*0012*/ 	.short	(.L_49 - .L_48)


	//   ....[0]....
	.align		4
.L_48:
        /*0014*/ 	.word	index@(vprintf)


	//----- nvinfo : EIATTR_MERCURY_ISA_VERSION
	.align		4
.L_49:
        /*0018*/ 	.byte	0x03, 0x5f
        /*001a*/ 	.short	0x0101


	//----- nvinfo : EIATTR_VRC_CTA_INIT_COUNT
	.align		4
        /*001c*/ 	.byte	0x02, 0x4a
	.zero		1
	.zero		1


	//----- nvinfo : EIATTR_SYSCALL_OFFSETS
	.align		4
        /*0020*/ 	.byte	0x04, 0x46
        /*0022*/ 	.short	(.L_51 - .L_50)


	//   ....[0]....
.L_50:
        /*0024*/ 	.word	0x000001a0


	//----- nvinfo : EIATTR_EXIT_INSTR_OFFSETS
	.align		4
.L_51:
        /*0028*/ 	.byte	0x04, 0x1c
        /*002a*/ 	.short	(.L_53 - .L_52)


	//   ....[0]....
.L_52:
        /*002c*/ 	.word	0x000000b0


	//   ....[1]....
        /*0030*/ 	.word	0x000001b0


	//----- nvinfo : EIATTR_CRS_STACK_SIZE
	.align		4
.L_53:
        /*0034*/ 	.byte	0x04, 0x1e
        /*0036*/ 	.short	(.L_55 - .L_54)
.L_54:
        /*0038*/ 	.word	0x00000000


	//----- nvinfo : EIATTR_SW_WAR
	.align		4
.L_55:
        /*003c*/ 	.byte	0x04, 0x36
        /*003e*/ 	.short	(.L_57 - .L_56)
.L_56:
        /*0040*/ 	.word	0x00000008
.L_57:


//--------------------- .nv.callgraph             --------------------------
	.section	.nv.callgraph,"",@"SHT_CUDA_CALLGRAPH"
	.align	4
	.sectionentsize	8
	.align		4
        /*0000*/ 	.word	0x00000000
	.align		4
        /*0004*/ 	.word	0xffffffff
	.align		4
        /*0008*/ 	.word	index@(_Z17print2DThreadInfov)
	.align		4
        /*000c*/ 	.word	index@(vprintf)
	.align		4
        /*0010*/ 	.word	index@(_Z15printThreadInfov)
	.align		4
        /*0014*/ 	.word	index@(vprintf)
	.align		4
        /*0018*/ 	.word	0x00000000
	.align		4
        /*001c*/ 	.word	0xfffffffe
	.align		4
        /*0020*/ 	.word	0x00000000
	.align		4
        /*0024*/ 	.word	0xfffffffd
	.align		4
        /*0028*/ 	.word	0x00000000
	.align		4
        /*002c*/ 	.word	0xfffffffc


//--------------------- .nv.constant4             --------------------------
	.section	.nv.constant4,"a",@progbits
	.align	8
	.align		8
.nv.constant4:
        /*0000*/ 	.dword	$str
	.align		8
        /*0008*/ 	.dword	$str$1
	.align		8
        /*0010*/ 	.dword	vprintf


//--------------------- .text._Z14gridStrideLoopPfi --------------------------
	.section	.text._Z14gridStrideLoopPfi,"ax",@progbits
	.align	128
        .global         _Z14gridStrideLoopPfi
        .type           _Z14gridStrideLoopPfi,@function
        .size           _Z14gridStrideLoopPfi,(.L_x_6 - _Z14gridStrideLoopPfi)
        .other          _Z14gridStrideLoopPfi,@"STO_CUDA_ENTRY STV_DEFAULT"
_Z14gridStrideLoopPfi:
.text._Z14gridStrideLoopPfi:
[----:B------:R-:W-:Y:S01]  /*0000*/  LDC R1, c[0x0][0x37c] ;  /* 0x0000df00ff017b82 */ /* 0x000fe20000000800 */
[----:B------:R-:W0:Y:S07]  /*0010*/  S2R R0, SR_TID.X ;  /* 0x0000000000007919 */ /* 0x000e2e0000002100 */
[----:B------:R-:W0:Y:S01]  /*0020*/  S2UR UR4, SR_CTAID.X ;  /* 0x00000000000479c3 */ /* 0x000e220000002500 */
[----:B------:R-:W1:Y:S07]  /*0030*/  LDCU UR5, c[0x0][0x388] ;  /* 0x00007100ff0577ac */ /* 0x000e6e0008000800 */
[----:B------:R-:W0:Y:S02]  /*0040*/  LDC R7, c[0x0][0x360] ;  /* 0x0000d800ff077b82 */ /* 0x000e240000000800 */
[----:B0-----:R-:W-:-:S05]  /*0050*/  IMAD R0, R7, UR4, R0 ;  /* 0x0000000407007c24 */ /* 0x001fca000f8e0200 */
[----:B-1----:R-:W-:-:S13]  /*0060*/  ISETP.GE.AND P0, PT, R0, UR5, PT ;  /* 0x0000000500007c0c */ /* 0x002fda000bf06270 */
[----:B------:R-:W-:Y:S05]  /*0070*/  @P0 EXIT ;  /* 0x000000000000094d */ /* 0x000fea0003800000 */
[----:B------:R-:W0:Y:S01]  /*0080*/  LDC.64 R4, c[0x0][0x380] ;  /* 0x0000e000ff047b82 */ /* 0x000e220000000a00 */
[----:B------:R-:W1:Y:S01]  /*0090*/  LDCU UR4, c[0x0][0x370] ;  /* 0x00006e00ff0477ac */ /* 0x000e620008000800 */
[----:B------:R-:W2:Y:S01]  /*00a0*/  LDCU.64 UR6, c[0x0][0x358] ;  /* 0x00006b00ff0677ac */ /* 0x000ea20008000a00 */
[----:B-1----:R-:W-:-:S07]  /*00b0*/  IMAD R7, R7, UR4, RZ ;  /* 0x0000000407077c24 */ /* 0x002fce000f8e02ff */
.L_x_0:
[-C--:B------:R-:W-:Y:S01]  /*00c0*/  I2FP.F32.S32 R6, R0.reuse ;  /* 0x0000000000067245 */ /* 0x080fe20000201400 */
[----:B01----:R-:W-:Y:S01]  /*00d0*/  IMAD.WIDE R2, R0, 0x4, R4 ;  /* 0x0000000400027825 */ /* 0x003fe200078e0204 */
[----:B------:R-:W-:-:S03]  /*00e0*/  IADD3 R0, PT, PT, R7, R0, RZ ;  /* 0x0000000007007210 */ /* 0x000fc60007ffe0ff */
[----:B------:R-:W-:Y:S01]  /*00f0*/  FADD R9, R6, R6 ;  /* 0x0000000606097221 */ /* 0x000fe20000000000 */
[----:B------:R-:W-:-:S04]  /*0100*/  ISETP.GE.AND P0, PT, R0, UR5, PT ;  /* 0x0000000500007c0c */ /* 0x000fc8000bf06270 */
[----:B--2---:R1:W-:Y:S09]  /*0110*/  STG.E desc[UR6][R2.64], R9 ;  /* 0x0000000902007986 */ /* 0x0043f2000c101906 */
[----:B------:R-:W-:Y:S05]  /*0120*/  @!P0 BRA `(.L_x_0) ;  /* 0xfffffffc00e48947 */ /* 0x000fea000383ffff */
[----:B------:R-:W-:Y:S05]  /*0130*/  EXIT ;  /* 0x000000000000794d */ /* 0x000fea0003800000 */
.L_x_1:
[----:B------:R-:W-:-:S00]  /*0140*/  BRA `(.L_x_1) ;  /* 0xfffffffc00fc7947 */ /* 0x000fc0000383ffff */
[----:B------:R-:W-:-:S00]  /*0150*/  NOP ;  /* 0x0000000000007918 */ /* 0x000fc00000000000 */
        /* <DEDUP_REMOVED lines=10> */
.L_x_6:


//--------------------- .text._Z17print2DThreadInfov --------------------------
	.section	.text._Z17print2DThreadInfov,"ax",@progbits
	.align	128
        .global         _Z17print2DThreadInfov
        .type           _Z17print2DThreadInfov,@function
        .size           _Z17print2DThreadInfov,(.L_x_7 - _Z17print2DThreadInfov)
        .other          _Z17print2DThreadInfov,@"STO_CUDA_ENTRY STV_DEFAULT"
_Z17print2DThreadInfov:
.text._Z17print2DThreadInfov:
[----:B------:R-:W0:Y:S01]  /*0000*/  LDC R1, c[0x0][0x37c] ;  /* 0x0000df00ff017b82 */ /* 0x000e220000000800 */
[----:B------:R-:W1:Y:S01]  /*0010*/  S2R R11, SR_CTAID.Y ;  /* 0x00000000000b7919 */ /* 0x000e620000002600 */
[----:B------:R-:W2:Y:S01]  /*0020*/  LDCU UR5, c[0x0][0x2fc] ;  /* 0x00005f80ff0577ac */ /* 0x000ea20008000800 */
[----:B0-----:R-:W-:Y:S01]  /*0030*/  VIADD R1, R1, 0xffffffe8 ;  /* 0xffffffe801017836 */ /* 0x001fe20000000000 */
[----:B------:R-:W1:Y:S01]  /*0040*/  S2R R13, SR_TID.Y ;  /* 0x00000000000d7919 */ /* 0x000e620000002200 */
[----:B------:R-:W0:Y:S01]  /*0050*/  LDCU UR6, c[0x0][0x360] ;  /* 0x00006c00ff0677ac */ /* 0x000e220008000800 */
[----:B------:R-:W0:Y:S01]  /*0060*/  S2R R10, SR_CTAID.X ;  /* 0x00000000000a7919 */ /* 0x000e220000002500 */
[----:B------:R-:W1:Y:S01]  /*0070*/  LDCU UR7, c[0x0][0x364] ;  /* 0x00006c80ff0777ac */ /* 0x000e620008000800 */
[----:B------:R-:W0:Y:S01]  /*0080*/  S2R R12, SR_TID.X ;  /* 0x00000000000c7919 */ /* 0x000e220000002100 */
[----:B------:R-:W3:Y:S02]  /*0090*/  LDCU UR4, c[0x0][0x2f8] ;  /* 0x00005f00ff0477ac */ /* 0x000ee40008000800 */
[----:B---3--:R-:W-:Y:S01]  /*00a0*/  IADD3 R6, P1, PT, R1, UR4, RZ ;  /* 0x0000000401067c10 */ /* 0x008fe2000ff3e0ff */
[----:B-1----:R-:W-:-:S04]  /*00b0*/  IMAD R3, R11, UR7, R13 ;  /* 0x000000070b037c24 */ /* 0x002fc8000f8e020d */
[----:B--2---:R-:W-:Y:S01]  /*00c0*/  IMAD.X R7, RZ, RZ, UR5, P1 ;  /* 0x00000005ff077e24 */ /* 0x004fe200088e06ff */
[----:B------:R-:W-:Y:S01]  /*00d0*/  ISETP.GT.U32.AND P0, PT, R3, 0x3, PT ;  /* 0x000000030300780c */ /* 0x000fe20003f04070 */
[----:B0-----:R-:W-:-:S05]  /*00e0*/  IMAD R2, R10, UR6, R12 ;  /* 0x000000060a027c24 */ /* 0x001fca000f8e020c */
[----:B------:R-:W-:-:S13]  /*00f0*/  ISETP.GT.OR P0, PT, R2, 0x3, P0 ;  /* 0x000000030200780c */ /* 0x000fda0000704670 */
[----:B------:R-:W-:Y:S05]  /*0100*/  @P0 EXIT ;  /* 0x000000000000094d */ /* 0x000fea0003800000 */
[----:B------:R-:W-:Y:S01]  /*0110*/  MOV R0, 0x10 ;  /* 0x0000001000007802 */ /* 0x000fe20000000f00 */
[----:B------:R0:W-:Y:S01]  /*0120*/  STL.64 [R1], R2 ;  /* 0x0000000201007387 */ /* 0x0001e20000100a00 */
[----:B------:R-:W1:Y:S02]  /*0130*/  LDCU.64 UR4, c[0x4][0x8] ;  /* 0x01000100ff0477ac */ /* 0x000e640008000a00 */
[----:B------:R0:W2:Y:S01]  /*0140*/  LDC.64 R8, c[0x4][R0] ;  /* 0x0100000000087b82 */ /* 0x0000a20000000a00 */
[----:B------:R0:W-:Y:S04]  /*0150*/  STL.64 [R1+0x8], R10 ;  /* 0x0000080a01007387 */ /* 0x0001e80000100a00 */
[----:B------:R0:W-:Y:S01]  /*0160*/  STL.64 [R1+0x10], R12 ;  /* 0x0000100c01007387 */ /* 0x0001e20000100a00 */
[----:B-1----:R-:W-:Y:S01]  /*0170*/  MOV R4, UR4 ;  /* 0x0000000400047c02 */ /* 0x002fe20008000f00 */
[----:B0-----:R-:W-:-:S07]  /*0180*/  IMAD.U32 R5, RZ, RZ, UR5 ;  /* 0x00000005ff057e24 */ /* 0x001fce000f8e00ff */
[----:B------:R-:W-:-:S07]  /*0190*/  LEPC R20, `(.L_x_2) ;  /* 0x000000001014794e */ /* 0x000fce0000000000 */
[----:B--2---:R-:W-:Y:S05]  /*01a0*/  CALL.ABS.NOINC R8 ;  /* 0x0000000008007343 */ /* 0x004fea0003c00000 */
.L_x_2:
[----:B------:R-:W-:Y:S05]  /*01b0*/  EXIT ;  /* 0x000000000000794d */ /* 0x000fea0003800000 */
.L_x_3:
        /* <DEDUP_REMOVED lines=12> */
.L_x_7:


//--------------------- .text._Z15printThreadInfov --------------------------
	.section	.text._Z15printThreadInfov,"ax",@progbits
	.align	128
        .global         _Z15printThreadInfov
        .type           _Z15printThreadInfov,@function
        .size           _Z15printThreadInfov,(.L_x_8 - _Z15printThreadInfov)
        .other          _Z15printThreadInfov,@"STO_CUDA_ENTRY STV_DEFAULT"
_Z15printThreadInfov:
.text._Z15printThreadInfov:
[----:B------:R-:W0:Y:S01]  /*0000*/  LDC R1, c[0x0][0x37c] ;  /* 0x0000df00ff017b82 */ /* 0x000e220000000800 */
[----:B------:R-:W1:Y:S01]  /*0010*/  S2R R3, SR_CTAID.X ;  /* 0x0000000000037919 */ /* 0x000e620000002500 */
[----:B------:R-:W2:Y:S01]  /*0020*/  LDCU UR5, c[0x0][0x2fc] ;  /* 0x00005f80ff0577ac */ /* 0x000ea20008000800 */
[----:B0-----:R-:W-:Y:S01]  /*0030*/  VIADD R1, R1, 0xffffffe0 ;  /* 0xffffffe001017836 */ /* 0x001fe20000000000 */
[----:B------:R-:W1:Y:S01]  /*0040*/  S2R R10, SR_TID.X ;  /* 0x00000000000a7919 */ /* 0x000e620000002100 */
[----:B------:R-:W1:Y:S01]  /*0050*/  LDCU UR6, c[0x0][0x360] ;  /* 0x00006c00ff0677ac */ /* 0x000e620008000800 */
[----:B------:R-:W0:Y:S02]  /*0060*/  LDCU UR4, c[0x0][0x2f8] ;  /* 0x00005f00ff0477ac */ /* 0x000e240008000800 */
[----:B0-----:R-:W-:-:S05]  /*0070*/  IADD3 R6, P1, PT, R1, UR4, RZ ;  /* 0x0000000401067c10 */ /* 0x001fca000ff3e0ff */
[----:B--2---:R-:W-:Y:S02]  /*0080*/  IMAD.X R7, RZ, RZ, UR5, P1 ;  /* 0x00000005ff077e24 */ /* 0x004fe400088e06ff */
[----:B-1----:R-:W-:-:S05]  /*0090*/  IMAD R2, R3, UR6, R10 ;  /* 0x0000000603027c24 */ /* 0x002fca000f8e020a */
[----:B------:R-:W-:-:S13]  /*00a0*/  ISETP.GT.AND P0, PT, R2, 0x9, PT ;  /* 0x000000090200780c */ /* 0x000fda0003f04270 */
[----:B------:R-:W-:Y:S05]  /*00b0*/  @P0 EXIT ;  /* 0x000000000000094d */ /* 0x000fea0003800000 */
[----:B------:R-:W0:Y:S01]  /*00c0*/  S2R R12, SR_CTAID.Y ;  /* 0x00000000000c7919 */ /* 0x000e220000002600 */
[----:B------:R-:W-:Y:S01]  /*00d0*/  MOV R0, 0x10 ;  /* 0x0000001000007802 */ /* 0x000fe20000000f00 */
[----:B------:R-:W1:Y:S01]  /*00e0*/  LDCU.64 UR4, c[0x4][URZ] ;  /* 0x01000000ff0477ac */ /* 0x000e620008000a00 */
[----:B------:R-:W0:Y:S02]  /*00f0*/  S2R R13, SR_CTAID.Z ;  /* 0x00000000000d7919 */ /* 0x000e240000002700 */
[----:B------:R2:W3:Y:S01]  /*0100*/  LDC.64 R8, c[0x4][R0] ;  /* 0x0100000000087b82 */ /* 0x0004e20000000a00 */
[----:B------:R-:W4:Y:S01]  /*0110*/  S2R R11, SR_TID.Y ;  /* 0x00000000000b7919 */ /* 0x000f220000002200 */
[----:B------:R-:W5:Y:S01]  /*0120*/  S2R R14, SR_TID.Z ;  /* 0x00000000000e7919 */ /* 0x000f620000002300 */
[----:B------:R2:W-:Y:S01]  /*0130*/  STL.64 [R1], R2 ;  /* 0x0000000201007387 */ /* 0x0005e20000100a00 */
[----:B-1----:R-:W-:Y:S01]  /*0140*/  MOV R4, UR4 ;  /* 0x0000000400047c02 */ /* 0x002fe20008000f00 */
[----:B------:R-:W-:-:S02]  /*0150*/  IMAD.U32 R5, RZ, RZ, UR5 ;  /* 0x00000005ff057e24 */ /* 0x000fc4000f8e00ff */
[----:B0-----:R2:W-:Y:S04]  /*0160*/  STL.64 [R1+0x8], R12 ;  /* 0x0000080c01007387 */ /* 0x0015e80000100a00 */
[----:B----4-:R2:W-:Y:S04]  /*0170*/  STL.64 [R1+0x10], R10 ;  /* 0x0000100a01007387 */ /* 0x0105e80000100a00 */
[----:B-----5:R2:W-:Y:S02]  /*0180*/  STL [R1+0x18], R14 ;  /* 0x0000180e01007387 */ /* 0x0205e40000100800 */
[----:B------:R-:W-:-:S07]  /*0190*/  LEPC R20, `(.L_x_4) ;  /* 0x000000001014794e */ /* 0x000fce0000000000 */
[----:B--23--:R-:W-:Y:S05]  /*01a0*/  CALL.ABS.NOINC R8 ;  /* 0x0000000008007343 */ /* 0x00cfea0003c00000 */
.L_x_4:
[----:B------:R-:W-:Y:S05]  /*01b0*/  EXIT ;  /* 0x000000000000794d */ /* 0x000fea0003800000 */
.L_x_5:
        /* <DEDUP_REMOVED lines=12> */
.L_x_8:


//--------------------- .nv.global.init           --------------------------
	.section	.nv.global.init,"aw",@progbits
.nv.global.init:
	.type		$str$1,@object
	.size		$str$1,($str - $str$1)
$str$1:
        /*0000*/ 	.byte	0x32, 0x44, 0x20, 0x5b, 0x25, 0x64, 0x2c, 0x25, 0x64, 0x5d, 0x3a, 0x20, 0x42, 0x6c, 0x6f, 0x63
        /*0010*/ 	.byte	0x6b, 0x28, 0x25, 0x64, 0x2c, 0x25, 0x64, 0x29, 0x20, 0x54, 0x68, 0x72, 0x65, 0x61, 0x64, 0x28
        /*0020*/ 	.byte	0x25, 0x64, 0x2c, 0x25, 0x64, 0x29, 0x0a, 0x00
	.type		$str,@object
	.size		$str,(.L_0 - $str)
$str:
        /*0028*/ 	.byte	0x47, 0x6c, 0x6f, 0x62, 0x61, 0x6c, 0x20, 0x69, 0x64, 0x78, 0x3d, 0x25, 0x64, 0x3a, 0x20, 0x42
        /*0038*/ 	.byte	0x6c, 0x6f, 0x63, 0x6b, 0x28, 0x25, 0x64, 0x2c, 0x25, 0x64, 0x2c, 0x25, 0x64, 0x29, 0x20, 0x54
        /*0048*/ 	.byte	0x68, 0x72, 0x65, 0x61, 0x64, 0x28, 0x25, 0x64, 0x2c, 0x25, 0x64, 0x2c, 0x25, 0x64, 0x29, 0x0a
        /*0058*/ 	.byte	0x00
.L_0:


//--------------------- .nv.shared.reserved.0     --------------------------
	.section	.nv.shared.reserved.0,"aw",@nobits
	.weak		__nv_reservedSMEM_offset_0_alias
	.size		__nv_reservedSMEM_offset_0_alias, 0, 64
	.other		__nv_reservedSMEM_offset_0_alias,@"STO_CUDA_RESERVED_SHARED STV_DEFAULT"
__nv_reservedSMEM_offset_0_alias:
	.zero		0
	.zero		64


//--------------------- .nv.constant0._Z14gridStrideLoopPfi --------------------------
	.section	.nv.constant0._Z14gridStrideLoopPfi,"a",@progbits
	.sectionflags	@""
	.align	4
.nv.constant0._Z14gridStrideLoopPfi:
	.zero		908


//--------------------- .nv.constant0._Z17print2DThreadInfov --------------------------
	.section	.nv.constant0._Z17print2DThreadInfov,"a",@progbits
	.sectionflags	@""
	.align	4
.nv.constant0._Z17print2DThreadInfov:
	.zero		896


//--------------------- .nv.constant0._Z15printThreadInfov --------------------------
	.section	.nv.constant0._Z15printThreadInfov,"a",@progbits
	.sectionflags	@""
	.align	4
.nv.constant0._Z15printThreadInfov:
	.zero		896


//--------------------- SYMBOLS --------------------------

	.type		.nv.reservedSmem.offset0,@object
	.size		.nv.reservedSmem.offset0,0x4
	.type		vprintf,@function
